	.headerflags	@"EF_CUDA_TEXMODE_UNIFIED EF_CUDA_64BIT_ADDRESS EF_CUDA_ACCELERATORS EF_CUDA_SM90 EF_CUDA_VIRTUAL_SM(EF_CUDA_SM90)"
	.elftype	@"ET_EXEC"


//--------------------- .nv.info                  --------------------------
	.section	.nv.info,"",@"SHT_CUDA_INFO"
	.align	4


	//----- nvinfo : EIATTR_REGCOUNT
	.align		4
        /*0000*/ 	.byte	0x04, 0x2f
        /*0002*/ 	.short	(.L_1 - .L_0)
	.align		4
.L_0:
        /*0004*/ 	.word	index@(triton_poi_fused_add_div_hardtanh_mul_36)
        /*0008*/ 	.word	0x0000000e


	//----- nvinfo : EIATTR_MIN_STACK_SIZE
	.align		4
.L_1:
        /*000c*/ 	.byte	0x04, 0x12
        /*000e*/ 	.short	(.L_3 - .L_2)
	.align		4
.L_2:
        /*0010*/ 	.word	index@(triton_poi_fused_add_div_hardtanh_mul_36)
        /*0014*/ 	.word	0x00000000


	//----- nvinfo : EIATTR_FRAME_SIZE
	.align		4
.L_3:
        /*0018*/ 	.byte	0x04, 0x11
        /*001a*/ 	.short	(.L_5 - .L_4)
	.align		4
.L_4:
        /*001c*/ 	.word	index@(triton_poi_fused_add_div_hardtanh_mul_36)
        /*0020*/ 	.word	0x00000000


	//----- nvinfo : EIATTR_MIN_STACK_SIZE
	.align		4
.L_5:
        /*0024*/ 	.byte	0x04, 0x12
        /*0026*/ 	.short	(.L_7 - .L_6)
	.align		4
.L_6:
        /*0028*/ 	.word	index@(triton_poi_fused_add_div_hardtanh_mul_36)
        /*002c*/ 	.word	0x00000000
.L_7:


//--------------------- .nv.info.triton_poi_fused_add_div_hardtanh_mul_36 --------------------------
	.section	.nv.info.triton_poi_fused_add_div_hardtanh_mul_36,"",@"SHT_CUDA_INFO"
	.sectionflags	@""
	.align	4


	//----- nvinfo : EIATTR_CUDA_API_VERSION
	.align		4
        /*0000*/ 	.byte	0x04, 0x37
        /*0002*/ 	.short	(.L_9 - .L_8)
.L_8:
        /*0004*/ 	.word	0x0000007c


	//----- nvinfo : EIATTR_KPARAM_INFO
	.align		4
.L_9:
        /*0008*/ 	.byte	0x04, 0x17
        /*000a*/ 	.short	(.L_11 - .L_10)
.L_10:
        /*000c*/ 	.word	0x00000000
        /*0010*/ 	.short	0x0002
        /*0012*/ 	.short	0x0010
        /*0014*/ 	.byte	0x00, 0xf0, 0x11, 0x00


	//----- nvinfo : EIATTR_KPARAM_INFO
	.align		4
.L_11:
        /*0018*/ 	.byte	0x04, 0x17
        /*001a*/ 	.short	(.L_13 - .L_12)
.L_12:
        /*001c*/ 	.word	0x00000000
        /*0020*/ 	.short	0x0001
        /*0022*/ 	.short	0x0008
        /*0024*/ 	.byte	0x00, 0xf4, 0x21, 0x00


	//----- nvinfo : EIATTR_KPARAM_INFO
	.align		4
.L_13:
        /*0028*/ 	.byte	0x04, 0x17
        /*002a*/ 	.short	(.L_15 - .L_14)
.L_14:
        /*002c*/ 	.word	0x00000000
        /*0030*/ 	.short	0x0000
        /*0032*/ 	.short	0x0000
        /*0034*/ 	.byte	0x00, 0xf4, 0x21, 0x00


	//----- nvinfo : EIATTR_SPARSE_MMA_MASK
	.align		4
.L_15:
        /*0038*/ 	.byte	0x03, 0x50
        /*003a*/ 	.short	0x0000


	//----- nvinfo : EIATTR_MAXREG_COUNT
	.align		4
        /*003c*/ 	.byte	0x03, 0x1b
        /*003e*/ 	.short	0x00ff


	//----- nvinfo : EIATTR_EXIT_INSTR_OFFSETS
	.align		4
        /*0040*/ 	.byte	0x04, 0x1c
        /*0042*/ 	.short	(.L_17 - .L_16)


	//   ....[0]....
.L_16:
        /*0044*/ 	.word	0x00000290


	//   ....[1]....
        /*0048*/ 	.word	0x000002b0


	//----- nvinfo : EIATTR_REQNTID
	.align		4
.L_17:
        /*004c*/ 	.byte	0x04, 0x10
        /*004e*/ 	.short	(.L_19 - .L_18)
.L_18:
        /*0050*/ 	.word	0x00000080
        /*0054*/ 	.word	0x00000001
        /*0058*/ 	.word	0x00000001


	//----- nvinfo : EIATTR_CBANK_PARAM_SIZE
	.align		4
.L_19:
        /*005c*/ 	.byte	0x03, 0x19
        /*005e*/ 	.short	0x0014


	//----- nvinfo : EIATTR_PARAM_CBANK
	.align		4
        /*0060*/ 	.byte	0x04, 0x0a
        /*0062*/ 	.short	(.L_21 - .L_20)
	.align		4
.L_20:
        /*0064*/ 	.word	index@(.nv.constant0.triton_poi_fused_add_div_hardtanh_mul_36)
        /*0068*/ 	.short	0x0210
        /*006a*/ 	.short	0x0014


	//----- nvinfo : EIATTR_SW_WAR
	.align		4
.L_21:
        /*006c*/ 	.byte	0x04, 0x36
        /*006e*/ 	.short	(.L_23 - .L_22)
.L_22:
        /*0070*/ 	.word	0x00000008
.L_23:


//--------------------- .nv.callgraph             --------------------------
	.section	.nv.callgraph,"",@"SHT_CUDA_CALLGRAPH"
	.align	4
	.sectionentsize	8
	.align		4
        /*0000*/ 	.word	0x00000000
	.align		4
        /*0004*/ 	.word	0xffffffff
	.align		4
        /*0008*/ 	.word	0x00000000
	.align		4
        /*000c*/ 	.word	0xfffffffe
	.align		4
        /*0010*/ 	.word	0x00000000
	.align		4
        /*0014*/ 	.word	0xfffffffd
	.align		4
        /*0018*/ 	.word	0x00000000
	.align		4
        /*001c*/ 	.word	0xfffffffc


//--------------------- .text.triton_poi_fused_add_div_hardtanh_mul_36 --------------------------
	.section	.text.triton_poi_fused_add_div_hardtanh_mul_36,"ax",@progbits
	.align	128
        .global         triton_poi_fused_add_div_hardtanh_mul_36
        .type           triton_poi_fused_add_div_hardtanh_mul_36,@function
        .size           triton_poi_fused_add_div_hardtanh_mul_36,(.L_x_1 - triton_poi_fused_add_div_hardtanh_mul_36)
        .other          triton_poi_fused_add_div_hardtanh_mul_36,@"STO_CUDA_ENTRY STV_DEFAULT"
triton_poi_fused_add_div_hardtanh_mul_36:
.text.triton_poi_fused_add_div_hardtanh_mul_36:
[----:B------:R-:W0:Y:S02]  /*0000*/  LDC R1, c[0x0][0x28] ;  /* 0x00000a00ff017b82 */ /* 0x000e240000000800 */
[----:B------:R-:W1:Y:S01]  /*0010*/  S2R R0, SR_TID.X ;  /* 0x0000000000007919 */ /* 0x000e620000002100 */
[----:B------:R-:W2:Y:S01]  /*0020*/  LDC.64 R4, c[0x0][0x210] ;  /* 0x00008400ff047b82 */ /* 0x000ea20000000a00 */
[----:B------:R-:W-:Y:S01]  /*0030*/  CS2R R2, SRZ ;  /* 0x0000000000027805 */ /* 0x000fe2000001ff00 */
[----:B------:R-:W-:Y:S01]  /*0040*/  ULDC.64 UR4, c[0x0][0x208] ;  /* 0x0000820000047ab9 */ /* 0x000fe20000000a00 */
[----:B------:R-:W3:Y:S05]  /*0050*/  S2R R9, SR_CTAID.X ;  /* 0x0000000000097919 */ /* 0x000eea0000002500 */
[----:B------:R-:W4:Y:S01]  /*0060*/  LDC.64 R6, c[0x0][0x218] ;  /* 0x00008600ff067b82 */ /* 0x000f220000000a00 */
[----:B-1----:R-:W-:-:S05]  /*0070*/  IMAD.SHL.U32 R0, R0, 0x2, RZ ;  /* 0x0000000200007824 */ /* 0x002fca00078e00ff */
[----:B------:R-:W-:-:S05]  /*0080*/  LOP3.LUT R0, R0, 0xfe, RZ, 0xc0, !PT ;  /* 0x000000fe00007812 */ /* 0x000fca00078ec0ff */
[----:B---3--:R-:W-:-:S04]  /*0090*/  IMAD R9, R9, 0x100, R0 ;  /* 0x0000010009097824 */ /* 0x008fc800078e0200 */
[C---:B--2---:R-:W-:Y:S01]  /*00a0*/  IMAD.WIDE R4, R9.reuse, 0x4, R4 ;  /* 0x0000000409047825 */ /* 0x044fe200078e0204 */
[----:B------:R-:W-:-:S03]  /*00b0*/  ISETP.GE.AND P0, PT, R9, 0x3c00, PT ;  /* 0x00003c000900780c */ /* 0x000fc60003f06270 */
[----:B------:R-:W-:-:S10]  /*00c0*/  IMAD.MOV.U32 R8, RZ, RZ, RZ ;  /* 0x000000ffff087224 */ /* 0x000fd400078e00ff */
[----:B------:R-:W2:Y:S01]  /*00d0*/  @!P0 LDG.E.64 R2, desc[UR4][R4.64] ;  /* 0x0000000404028981 */ /* 0x000ea2000c1e1b00 */
[----:B------:R-:W-:-:S05]  /*00e0*/  IMAD.HI R0, R9, -0x77777777, R8 ;  /* 0x8888888909007827 */ /* 0x000fca00078e0208 */
[----:B------:R-:W-:-:S04]  /*00f0*/  SHF.R.U32.HI R11, RZ, 0x1f, R0 ;  /* 0x0000001fff0b7819 */ /* 0x000fc80000011600 */
[CC--:B------:R-:W-:Y:S02]  /*0100*/  LEA.HI.SX32 R8, R0.reuse, R11.reuse, 0x19 ;  /* 0x0000000b00087211 */ /* 0x0c0fe400078fcaff */
[----:B------:R-:W-:-:S03]  /*0110*/  LEA.HI.SX32 R11, R0, R11, 0x15 ;  /* 0x0000000b000b7211 */ /* 0x000fc600078faaff */
[----:B------:R-:W-:-:S04]  /*0120*/  IMAD R8, R8, -0xf0, R9 ;  /* 0xffffff1008087824 */ /* 0x000fc800078e0209 */
[----:B------:R-:W-:Y:S01]  /*0130*/  IMAD R11, R11, 0xf0, R8 ;  /* 0x000000f00b0b7824 */ /* 0x000fe200078e0208 */
[----:B------:R-:W-:-:S03]  /*0140*/  CS2R R8, SRZ ;  /* 0x0000000000087805 */ /* 0x000fc6000001ff00 */
[----:B----4-:R-:W-:-:S05]  /*0150*/  IMAD.WIDE R6, R11, 0x4, R6 ;  /* 0x000000040b067825 */ /* 0x010fca00078e0206 */
[----:B------:R1:W3:Y:S01]  /*0160*/  @!P0 LDG.E.EL.64 R8, desc[UR4][R6.64] ;  /* 0x0000000406088981 */ /* 0x0002e2000c2e1b00 */
[----:B--2---:R-:W-:Y:S01]  /*0170*/  FADD R0, R2, 3 ;  /* 0x4040000002007421 */ /* 0x004fe20000000000 */
[----:B------:R-:W-:-:S04]  /*0180*/  FADD R10, R3, 3 ;  /* 0x40400000030a7421 */ /* 0x000fc80000000000 */
[----:B------:R-:W-:Y:S02]  /*0190*/  FSETP.GTU.AND P1, PT, R0, RZ, PT ;  /* 0x000000ff0000720b */ /* 0x000fe40003f2c000 */
[----:B------:R-:W-:Y:S02]  /*01a0*/  FSETP.GTU.AND P2, PT, R10, RZ, PT ;  /* 0x000000ff0a00720b */ /* 0x000fe40003f4c000 */
[----:B------:R-:W-:Y:S02]  /*01b0*/  FSEL R11, R0, RZ, P1 ;  /* 0x000000ff000b7208 */ /* 0x000fe40000800000 */
[----:B------:R-:W-:Y:S02]  /*01c0*/  FSEL R10, R10, RZ, P2 ;  /* 0x000000ff0a0a7208 */ /* 0x000fe40001000000 */
[----:B------:R-:W-:Y:S02]  /*01d0*/  FSETP.GEU.AND P3, PT, R11, 6, PT ;  /* 0x40c000000b00780b */ /* 0x000fe40003f6e000 */
[----:B------:R-:W-:-:S02]  /*01e0*/  FSETP.GEU.AND P4, PT, R10, 6, PT ;  /* 0x40c000000a00780b */ /* 0x000fc40003f8e000 */
[----:B------:R-:W-:Y:S02]  /*01f0*/  FSETP.NAN.AND P1, PT, R11, R11, PT ;  /* 0x0000000b0b00720b */ /* 0x000fe40003f28000 */
[----:B------:R-:W-:-:S07]  /*0200*/  FSETP.NAN.AND P2, PT, R10, R10, PT ;  /* 0x0000000a0a00720b */ /* 0x000fce0003f48000 */
[----:B------:R-:W-:Y:S02]  /*0210*/  @P3 FSEL R11, R11, 6, P1 ;  /* 0x40c000000b0b3808 */ /* 0x000fe40000800000 */
[----:B------:R-:W-:-:S03]  /*0220*/  @P4 FSEL R10, R10, 6, P2 ;  /* 0x40c000000a0a4808 */ /* 0x000fc60001000000 */
[----:B------:R-:W-:Y:S02]  /*0230*/  FMUL R2, R11, R2 ;  /* 0x000000020b027220 */ /* 0x000fe40000400000 */
[----:B------:R-:W-:Y:S02]  /*0240*/  FMUL R3, R10, R3 ;  /* 0x000000030a037220 */ /* 0x000fe40000400000 */
[----:B-1----:R-:W-:Y:S02]  /*0250*/  FMUL R7, R2, 0.16666667163372039795 ;  /* 0x3e2aaaab02077820 */ /* 0x002fe40000400000 */
[----:B------:R-:W-:Y:S02]  /*0260*/  FMUL R0, R3, 0.16666667163372039795 ;  /* 0x3e2aaaab03007820 */ /* 0x000fe40000400000 */
[----:B---3--:R-:W-:Y:S02]  /*0270*/  FMUL R8, R7, R8 ;  /* 0x0000000807087220 */ /* 0x008fe40000400000 */
[----:B------:R-:W-:Y:S01]  /*0280*/  FMUL R9, R0, R9 ;  /* 0x0000000900097220 */ /* 0x000fe20000400000 */
[----:B------:R-:W-:Y:S06]  /*0290*/  @P0 EXIT ;  /* 0x000000000000094d */ /* 0x000fec0003800000 */
[----:B------:R-:W-:Y:S01]  /*02a0*/  STG.E.64 desc[UR4][R4.64], R8 ;  /* 0x0000000804007986 */ /* 0x000fe2000c101b04 */
[----:B------:R-:W-:Y:S05]  /*02b0*/  EXIT ;  /* 0x000000000000794d */ /* 0x000fea0003800000 */
.L_x_0:
[----:B------:R-:W-:-:S00]  /*02c0*/  BRA `(.L_x_0) ;  /* 0xfffffffc00fc7947 */ /* 0x000fc0000383ffff */
[----:B------:R-:W-:-:S00]  /*02d0*/  NOP ;  /* 0x0000000000007918 */ /* 0x000fc00000000000 */
        /* <DEDUP_REMOVED lines=10> */
.L_x_1:


//--------------------- .nv.constant0.triton_poi_fused_add_div_hardtanh_mul_36 --------------------------
	.section	.nv.constant0.triton_poi_fused_add_div_hardtanh_mul_36,"a",@progbits
	.sectionflags	@""
	.align	4
.nv.constant0.triton_poi_fused_add_div_hardtanh_mul_36:
	.zero		548
